//
// Generated by NVIDIA NVVM Compiler
//
// Compiler Build ID: CL-36424714
// Cuda compilation tools, release 13.0, V13.0.88
// Based on NVVM 20.0.0
//

.version 9.0
.target sm_100
.address_size 64

	// .globl	_Z28matrix_multiplication_kernelPiS_S_

.visible .entry _Z28matrix_multiplication_kernelPiS_S_(
	.param .u64 .ptr .align 1 _Z28matrix_multiplication_kernelPiS_S__param_0,
	.param .u64 .ptr .align 1 _Z28matrix_multiplication_kernelPiS_S__param_1,
	.param .u64 .ptr .align 1 _Z28matrix_multiplication_kernelPiS_S__param_2
)
{
	.reg .pred 	%p<5>;
	.reg .b32 	%r<44>;
	.reg .b64 	%rd<18>;

	ld.param.u64 	%rd6, [_Z28matrix_multiplication_kernelPiS_S__param_0];
	ld.param.u64 	%rd7, [_Z28matrix_multiplication_kernelPiS_S__param_1];
	ld.param.u64 	%rd8, [_Z28matrix_multiplication_kernelPiS_S__param_2];
	mov.u32 	%r9, %ctaid.y;
	mov.u32 	%r10, %ntid.y;
	mov.u32 	%r11, %tid.y;
	mad.lo.s32 	%r1, %r9, %r10, %r11;
	mov.u32 	%r12, %ctaid.x;
	mov.u32 	%r13, %ntid.x;
	mov.u32 	%r14, %tid.x;
	mad.lo.s32 	%r41, %r12, %r13, %r14;
	setp.gt.u32 	%p1, %r1, 1023;
	setp.gt.s32 	%p2, %r41, 1023;
	or.pred  	%p3, %p1, %p2;
	@%p3 bra 	$L__BB0_3;
	cvta.to.global.u64 	%rd9, %rd8;
	shl.b32 	%r16, %r1, 10;
	add.s32 	%r17, %r16, %r41;
	mul.wide.s32 	%rd10, %r17, 4;
	add.s64 	%rd1, %rd9, %rd10;
	mov.b32 	%r42, 0;
	st.global.u32 	[%rd1], %r42;
	mul.wide.u32 	%rd11, %r16, 4;
	cvta.to.global.u64 	%rd12, %rd6;
	add.s64 	%rd13, %rd11, %rd12;
	add.s64 	%rd17, %rd13, 16;
	cvta.to.global.u64 	%rd14, %rd7;
	add.s64 	%rd3, %rd14, 16384;
	mov.u32 	%r43, %r42;
$L__BB0_2:
	mul.wide.s32 	%rd15, %r41, 4;
	add.s64 	%rd16, %rd3, %rd15;
	ld.global.u32 	%r18, [%rd17+-16];
	ld.global.u32 	%r19, [%rd16+-16384];
	mad.lo.s32 	%r20, %r19, %r18, %r42;
	st.global.u32 	[%rd1], %r20;
	ld.global.u32 	%r21, [%rd17+-12];
	ld.global.u32 	%r22, [%rd16+-12288];
	mad.lo.s32 	%r23, %r22, %r21, %r20;
	st.global.u32 	[%rd1], %r23;
	ld.global.u32 	%r24, [%rd17+-8];
	ld.global.u32 	%r25, [%rd16+-8192];
	mad.lo.s32 	%r26, %r25, %r24, %r23;
	st.global.u32 	[%rd1], %r26;
	ld.global.u32 	%r27, [%rd17+-4];
	ld.global.u32 	%r28, [%rd16+-4096];
	mad.lo.s32 	%r29, %r28, %r27, %r26;
	st.global.u32 	[%rd1], %r29;
	ld.global.u32 	%r30, [%rd17];
	ld.global.u32 	%r31, [%rd16];
	mad.lo.s32 	%r32, %r31, %r30, %r29;
	st.global.u32 	[%rd1], %r32;
	ld.global.u32 	%r33, [%rd17+4];
	ld.global.u32 	%r34, [%rd16+4096];
	mad.lo.s32 	%r35, %r34, %r33, %r32;
	st.global.u32 	[%rd1], %r35;
	ld.global.u32 	%r36, [%rd17+8];
	ld.global.u32 	%r37, [%rd16+8192];
	mad.lo.s32 	%r38, %r37, %r36, %r35;
	st.global.u32 	[%rd1], %r38;
	ld.global.u32 	%r39, [%rd17+12];
	ld.global.u32 	%r40, [%rd16+12288];
	mad.lo.s32 	%r42, %r40, %r39, %r38;
	st.global.u32 	[%rd1], %r42;
	add.s32 	%r43, %r43, 8;
	add.s64 	%rd17, %rd17, 32;
	add.s32 	%r41, %r41, 8192;
	setp.ne.s32 	%p4, %r43, 1024;
	@%p4 bra 	$L__BB0_2;
$L__BB0_3:
	ret;

}


// ===== COMPILED SASS (sm_100) =====

	.target	sm_100

	.elftype	@"ET_EXEC"


//--------------------- .note.nv.tkinfo           --------------------------
	.section	.note.nv.tkinfo,"",@"SHT_NOTE"
	.sectionflags	@"SHF_NOTE_NV_TKINFO"
	.tkinfo
        /*0018*/ 	.word	0x00000002
        /*0030*/ 	.string	""
        /*0030*/ 	.string	"ptxas"
        /*0030*/ 	.string	"Cuda compilation tools, release 13.0, V13.0.88"
        /*0030*/ 	.string	"Build cuda_13.0.r13.0/compiler.36424714_0"
        /*0030*/ 	.string	"-arch sm_100 -m 64 "



//--------------------- .note.nv.cuinfo           --------------------------
	.section	.note.nv.cuinfo,"",@"SHT_NOTE"
	.sectionflags	@"SHF_NOTE_NV_CUINFO"
        /*0018*/ 	.short	0x0002
        /*001a*/ 	.short	0x0064
        /*001c*/ 	.short	0x0082
	.zero		2


//--------------------- .nv.info                  --------------------------
	.section	.nv.info,"",@"SHT_CUDA_INFO"
	.align	4


	//----- nvinfo : EIATTR_REGCOUNT
	.align		4
        /*0000*/ 	.byte	0x04, 0x2f
        /*0002*/ 	.short	(.L_1 - .L_0)
	.align		4
.L_0:
        /*0004*/ 	.word	index@(_Z28matrix_multiplication_kernelPiS_S_)
        /*0008*/ 	.word	0x00000016


	//----- nvinfo : EIATTR_FRAME_SIZE
	.align		4
.L_1:
        /*000c*/ 	.byte	0x04, 0x11
        /*000e*/ 	.short	(.L_3 - .L_2)
	.align		4
.L_2:
        /*0010*/ 	.word	index@(_Z28matrix_multiplication_kernelPiS_S_)
        /*0014*/ 	.word	0x00000000


	//----- nvinfo : EIATTR_MIN_STACK_SIZE
	.align		4
.L_3:
        /*0018*/ 	.byte	0x04, 0x12
        /*001a*/ 	.short	(.L_5 - .L_4)
	.align		4
.L_4:
        /*001c*/ 	.word	index@(_Z28matrix_multiplication_kernelPiS_S_)
        /*0020*/ 	.word	0x00000000
.L_5:


//--------------------- .nv.compat                --------------------------
	.section	.nv.compat,"",@"SHT_CUDA_COMPAT_INFO"
	.align	4
        /*0000*/ 	.byte	0x02, 0x09, 0x00, 0x00, 0x02, 0x02, 0x01, 0x00, 0x02, 0x05, 0x05, 0x00, 0x03, 0x07, 0x01, 0x01
        /*0010*/ 	.byte	0x02, 0x03, 0x00, 0x00, 0x02, 0x06, 0x01, 0x00, 0x04, 0x0b, 0x08, 0x00, 0x09, 0x00, 0x00, 0x00
        /*0020*/ 	.byte	0x00, 0x00, 0x00, 0x00


//--------------------- .nv.info._Z28matrix_multiplication_kernelPiS_S_ --------------------------
	.section	.nv.info._Z28matrix_multiplication_kernelPiS_S_,"",@"SHT_CUDA_INFO"
	.sectionflags	@""
	.align	4


	//----- nvinfo : EIATTR_CUDA_API_VERSION
	.align		4
        /*0000*/ 	.byte	0x04, 0x37
        /*0002*/ 	.short	(.L_7 - .L_6)
.L_6:
        /*0004*/ 	.word	0x00000082


	//----- nvinfo : EIATTR_KPARAM_INFO
	.align		4
.L_7:
        /*0008*/ 	.byte	0x04, 0x17
        /*000a*/ 	.short	(.L_9 - .L_8)
.L_8:
        /*000c*/ 	.word	0x00000000
        /*0010*/ 	.short	0x0002
        /*0012*/ 	.short	0x0010
        /*0014*/ 	.byte	0x00, 0xf5, 0x21, 0x00


	//----- nvinfo : EIATTR_KPARAM_INFO
	.align		4
.L_9:
        /*0018*/ 	.byte	0x04, 0x17
        /*001a*/ 	.short	(.L_11 - .L_10)
.L_10:
        /*001c*/ 	.word	0x00000000
        /*0020*/ 	.short	0x0001
        /*0022*/ 	.short	0x0008
        /*0024*/ 	.byte	0x00, 0xf5, 0x21, 0x00


	//----- nvinfo : EIATTR_KPARAM_INFO
	.align		4
.L_11:
        /*0028*/ 	.byte	0x04, 0x17
        /*002a*/ 	.short	(.L_13 - .L_12)
.L_12:
        /*002c*/ 	.word	0x00000000
        /*0030*/ 	.short	0x0000
        /*0032*/ 	.short	0x0000
        /*0034*/ 	.byte	0x00, 0xf5, 0x21, 0x00


	//----- nvinfo : EIATTR_SPARSE_MMA_MASK
	.align		4
.L_13:
        /*0038*/ 	.byte	0x03, 0x50
        /*003a*/ 	.short	0x0000


	//----- nvinfo : EIATTR_MAXREG_COUNT
	.align		4
        /*003c*/ 	.byte	0x03, 0x1b
        /*003e*/ 	.short	0x00ff


	//----- nvinfo : EIATTR_MERCURY_ISA_VERSION
	.align		4
        /*0040*/ 	.byte	0x03, 0x5f
        /*0042*/ 	.short	0x0101


	//----- nvinfo : EIATTR_VRC_CTA_INIT_COUNT
	.align		4
        /*0044*/ 	.byte	0x02, 0x4a
	.zero		1
	.zero		1


	//----- nvinfo : EIATTR_EXIT_INSTR_OFFSETS
	.align		4
        /*0048*/ 	.byte	0x04, 0x1c
        /*004a*/ 	.short	(.L_15 - .L_14)


	//   ....[0]....
.L_14:
        /*004c*/ 	.word	0x000000b0


	//   ....[1]....
        /*0050*/ 	.word	0x00000ab0


	//----- nvinfo : EIATTR_CBANK_PARAM_SIZE
	.align		4
.L_15:
        /*0054*/ 	.byte	0x03, 0x19
        /*0056*/ 	.short	0x0018


	//----- nvinfo : EIATTR_PARAM_CBANK
	.align		4
        /*0058*/ 	.byte	0x04, 0x0a
        /*005a*/ 	.short	(.L_17 - .L_16)
	.align		4
.L_16:
        /*005c*/ 	.word	index@(.nv.constant0._Z28matrix_multiplication_kernelPiS_S_)
        /*0060*/ 	.short	0x0380
        /*0062*/ 	.short	0x0018


	//----- nvinfo : EIATTR_SW_WAR
	.align		4
.L_17:
        /*0064*/ 	.byte	0x04, 0x36
        /*0066*/ 	.short	(.L_19 - .L_18)
.L_18:
        /*0068*/ 	.word	0x00000008
.L_19:


//--------------------- .nv.callgraph             --------------------------
	.section	.nv.callgraph,"",@"SHT_CUDA_CALLGRAPH"
	.align	4
	.sectionentsize	8
	.align		4
        /*0000*/ 	.word	0x00000000
	.align		4
        /*0004*/ 	.word	0xffffffff
	.align		4
        /*0008*/ 	.word	0x00000000
	.align		4
        /*000c*/ 	.word	0xfffffffe
	.align		4
        /*0010*/ 	.word	0x00000000
	.align		4
        /*0014*/ 	.word	0xfffffffd
	.align		4
        /*0018*/ 	.word	0x00000000
	.align		4
        /*001c*/ 	.word	0xfffffffc


//--------------------- .text._Z28matrix_multiplication_kernelPiS_S_ --------------------------
	.section	.text._Z28matrix_multiplication_kernelPiS_S_,"ax",@progbits
	.align	128
        .global         _Z28matrix_multiplication_kernelPiS_S_
        .type           _Z28matrix_multiplication_kernelPiS_S_,@function
        .size           _Z28matrix_multiplication_kernelPiS_S_,(.L_x_2 - _Z28matrix_multiplication_kernelPiS_S_)
        .other          _Z28matrix_multiplication_kernelPiS_S_,@"STO_CUDA_ENTRY STV_DEFAULT"
_Z28matrix_multiplication_kernelPiS_S_:
.text._Z28matrix_multiplication_kernelPiS_S_:
[----:B------:R-:W-:Y:S01]  /*0000*/  LDC R1, c[0x0][0x37c] ;  /* 0x0000df00ff017b82 */ /* 0x000fe20000000800 */
[----:B------:R-:W0:Y:S07]  /*0010*/  S2R R5, SR_TID.X ;  /* 0x0000000000057919 */ /* 0x000e2e0000002100 */
[----:B------:R-:W1:Y:S01]  /*0020*/  LDC R6, c[0x0][0x364] ;  /* 0x0000d900ff067b82 */ /* 0x000e620000000800 */
[----:B------:R-:W1:Y:S07]  /*0030*/  S2R R3, SR_TID.Y ;  /* 0x0000000000037919 */ /* 0x000e6e0000002200 */
[----:B------:R-:W0:Y:S08]  /*0040*/  S2UR UR5, SR_CTAID.X ;  /* 0x00000000000579c3 */ /* 0x000e300000002500 */
[----:B------:R-:W0:Y:S08]  /*0050*/  LDC R0, c[0x0][0x360] ;  /* 0x0000d800ff007b82 */ /* 0x000e300000000800 */
[----:B------:R-:W1:Y:S01]  /*0060*/  S2UR UR4, SR_CTAID.Y ;  /* 0x00000000000479c3 */ /* 0x000e620000002600 */
[----:B0-----:R-:W-:-:S05]  /*0070*/  IMAD R0, R0, UR5, R5 ;  /* 0x0000000500007c24 */ /* 0x001fca000f8e0205 */
[----:B------:R-:W-:Y:S01]  /*0080*/  ISETP.GT.AND P0, PT, R0, 0x3ff, PT ;  /* 0x000003ff0000780c */ /* 0x000fe20003f04270 */
[----:B-1----:R-:W-:-:S05]  /*0090*/  IMAD R6, R6, UR4, R3 ;  /* 0x0000000406067c24 */ /* 0x002fca000f8e0203 */
[----:B------:R-:W-:-:S13]  /*00a0*/  ISETP.GT.U32.OR P0, PT, R6, 0x3ff, P0 ;  /* 0x000003ff0600780c */ /* 0x000fda0000704470 */
[----:B------:R-:W-:Y:S05]  /*00b0*/  @P0 EXIT ;  /* 0x000000000000094d */ /* 0x000fea0003800000 */
[----:B------:R-:W0:Y:S01]  /*00c0*/  LDC.64 R2, c[0x0][0x390] ;  /* 0x0000e400ff027b82 */ /* 0x000e220000000a00 */
[----:B------:R-:W1:Y:S01]  /*00d0*/  LDCU.64 UR6, c[0x0][0x358] ;  /* 0x00006b00ff0677ac */ /* 0x000e620008000a00 */
[----:B------:R-:W-:Y:S01]  /*00e0*/  SHF.L.U32 R7, R6, 0xa, RZ ;  /* 0x0000000a06077819 */ /* 0x000fe200000006ff */
[----:B------:R-:W-:Y:S01]  /*00f0*/  HFMA2 R11, -RZ, RZ, 0, 0 ;  /* 0x00000000ff0b7431 */ /* 0x000fe200000001ff */
[----:B------:R-:W2:Y:S02]  /*0100*/  LDCU.64 UR4, c[0x0][0x388] ;  /* 0x00007100ff0477ac */ /* 0x000ea40008000a00 */
[----:B------:R-:W-:Y:S02]  /*0110*/  IADD3 R9, PT, PT, R0, R7, RZ ;  /* 0x0000000700097210 */ /* 0x000fe40007ffe0ff */
[----:B------:R-:W3:Y:S01]  /*0120*/  LDC.64 R4, c[0x0][0x380] ;  /* 0x0000e000ff047b82 */ /* 0x000ee20000000a00 */
[----:B--2---:R-:W-:Y:S02]  /*0130*/  UIADD3 UR4, UP0, UPT, UR4, 0x4000, URZ ;  /* 0x0000400004047890 */ /* 0x004fe4000ff1e0ff */
[----:B0-----:R-:W-:-:S02]  /*0140*/  IMAD.WIDE R2, R9, 0x4, R2 ;  /* 0x0000000409027825 */ /* 0x001fc400078e0202 */
[----:B------:R-:W-:-:S03]  /*0150*/  UIADD3.X UR5, UPT, UPT, URZ, UR5, URZ, UP0, !UPT ;  /* 0x00000005ff057290 */ /* 0x000fc600087fe4ff */
[----:B-1----:R0:W-:Y:S01]  /*0160*/  STG.E desc[UR6][R2.64], RZ ;  /* 0x000000ff02007986 */ /* 0x0021e2000c101906 */
[----:B---3--:R-:W-:-:S03]  /*0170*/  IMAD.WIDE.U32 R4, R7, 0x4, R4 ;  /* 0x0000000407047825 */ /* 0x008fc600078e0004 */
[----:B------:R-:W-:Y:S02]  /*0180*/  IADD3 R10, P0, PT, R4, 0x10, RZ ;  /* 0x00000010040a7810 */ /* 0x000fe40007f1e0ff */
[----:B------:R-:W-:Y:S01]  /*0190*/  MOV R4, UR4 ;  /* 0x0000000400047c02 */ /* 0x000fe20008000f00 */
[----:B------:R-:W-:Y:S01]  /*01a0*/  UMOV UR4, URZ ;  /* 0x000000ff00047c82 */ /* 0x000fe20008000000 */
[----:B------:R-:W-:Y:S02]  /*01b0*/  IADD3.X R7, PT, PT, RZ, R5, RZ, P0, !PT ;  /* 0x00000005ff077210 */ /* 0x000fe400007fe4ff */
[----:B0-----:R-:W-:-:S07]  /*01c0*/  MOV R5, UR5 ;  /* 0x0000000500057c02 */ /* 0x001fce0008000f00 */
.L_x_0:
[----:B------:R-:W-:Y:S01]  /*01d0*/  IMAD.WIDE R8, R0, 0x4, R4 ;  /* 0x0000000400087825 */ /* 0x000fe200078e0204 */
[----:B------:R-:W-:-:S04]  /*01e0*/  MOV R6, R10 ;  /* 0x0000000a00067202 */ /* 0x000fc80000000f00 */
[----:B--2---:R-:W2:Y:S04]  /*01f0*/  LDG.E R12, desc[UR6][R8.64+-0x4000] ;  /* 0xffc00006080c7981 */ /* 0x004ea8000c1e1900 */
[----:B------:R-:W2:Y:S02]  /*0200*/  LDG.E R10, desc[UR6][R6.64+-0x10] ;  /* 0xfffff006060a7981 */ /* 0x000ea4000c1e1900 */
[----:B--2---:R-:W-:-:S05]  /*0210*/  IMAD R11, R10, R12, R11 ;  /* 0x0000000c0a0b7224 */ /* 0x004fca00078e020b */
[----:B------:R0:W-:Y:S04]  /*0220*/  STG.E desc[UR6][R2.64], R11 ;  /* 0x0000000b02007986 */ /* 0x0001e8000c101906 */
[----:B------:R-:W2:Y:S04]  /*0230*/  LDG.E R10, desc[UR6][R6.64+-0xc] ;  /* 0xfffff406060a7981 */ /* 0x000ea8000c1e1900 */
[----:B------:R-:W2:Y:S02]  /*0240*/  LDG.E R12, desc[UR6][R8.64+-0x3000] ;  /* 0xffd00006080c7981 */ /* 0x000ea4000c1e1900 */
[----:B--2---:R-:W-:-:S05]  /*0250*/  IMAD R13, R10, R12, R11 ;  /* 0x0000000c0a0d7224 */ /* 0x004fca00078e020b */
[----:B------:R1:W-:Y:S04]  /*0260*/  STG.E desc[UR6][R2.64], R13 ;  /* 0x0000000d02007986 */ /* 0x0003e8000c101906 */
[----:B------:R-:W2:Y:S04]  /*0270*/  LDG.E R10, desc[UR6][R6.64+-0x8] ;  /* 0xfffff806060a7981 */ /* 0x000ea8000c1e1900 */
[----:B------:R-:W2:Y:S02]  /*0280*/  LDG.E R12, desc[UR6][R8.64+-0x2000] ;  /* 0xffe00006080c7981 */ /* 0x000ea4000c1e1900 */
[----:B--2---:R-:W-:-:S05]  /*0290*/  IMAD R15, R10, R12, R13 ;  /* 0x0000000c0a0f7224 */ /* 0x004fca00078e020d */
[----:B------:R2:W-:Y:S04]  /*02a0*/  STG.E desc[UR6][R2.64], R15 ;  /* 0x0000000f02007986 */ /* 0x0005e8000c101906 */
[----:B------:R-:W0:Y:S04]  /*02b0*/  LDG.E R10, desc[UR6][R6.64+-0x4] ;  /* 0xfffffc06060a7981 */ /* 0x000e28000c1e1900 */
[----:B------:R-:W0:Y:S02]  /*02c0*/  LDG.E R12, desc[UR6][R8.64+-0x1000] ;  /* 0xfff00006080c7981 */ /* 0x000e24000c1e1900 */
[----:B0-----:R-:W-:-:S05]  /*02d0*/  IMAD R11, R10, R12, R15 ;  /* 0x0000000c0a0b7224 */ /* 0x001fca00078e020f */
[----:B------:R0:W-:Y:S04]  /*02e0*/  STG.E desc[UR6][R2.64], R11 ;  /* 0x0000000b02007986 */ /* 0x0001e8000c101906 */
[----:B------:R-:W1:Y:S04]  /*02f0*/  LDG.E R10, desc[UR6][R6.64] ;  /* 0x00000006060a7981 */ /* 0x000e68000c1e1900 */
[----:B------:R-:W1:Y:S02]  /*0300*/  LDG.E R12, desc[UR6][R8.64] ;  /* 0x00000006080c7981 */ /* 0x000e64000c1e1900 */
[----:B-1----:R-:W-:-:S05]  /*0310*/  IMAD R13, R10, R12, R11 ;  /* 0x0000000c0a0d7224 */ /* 0x002fca00078e020b */
[----:B------:R1:W-:Y:S04]  /*0320*/  STG.E desc[UR6][R2.64], R13 ;  /* 0x0000000d02007986 */ /* 0x0003e8000c101906 */
[----:B------:R-:W2:Y:S04]  /*0330*/  LDG.E R10, desc[UR6][R6.64+0x4] ;  /* 0x00000406060a7981 */ /* 0x000ea8000c1e1900 */
[----:B------:R-:W2:Y:S02]  /*0340*/  LDG.E R12, desc[UR6][R8.64+0x1000] ;  /* 0x00100006080c7981 */ /* 0x000ea4000c1e1900 */
[----:B--2---:R-:W-:-:S05]  /*0350*/  IMAD R15, R10, R12, R13 ;  /* 0x0000000c0a0f7224 */ /* 0x004fca00078e020d */
[----:B------:R2:W-:Y:S04]  /*0360*/  STG.E desc[UR6][R2.64], R15 ;  /* 0x0000000f02007986 */ /* 0x0005e8000c101906 */
[----:B------:R-:W3:Y:S04]  /*0370*/  LDG.E R10, desc[UR6][R6.64+0x8] ;  /* 0x00000806060a7981 */ /* 0x000ee8000c1e1900 */
[----:B------:R-:W3:Y:S02]  /*0380*/  LDG.E R12, desc[UR6][R8.64+0x2000] ;  /* 0x00200006080c7981 */ /* 0x000ee4000c1e1900 */
[----:B---3--:R-:W-:-:S05]  /*0390*/  IMAD R17, R10, R12, R15 ;  /* 0x0000000c0a117224 */ /* 0x008fca00078e020f */
[----:B------:R-:W-:Y:S04]  /*03a0*/  STG.E desc[UR6][R2.64], R17 ;  /* 0x0000001102007986 */ /* 0x000fe8000c101906 */
[----:B0-----:R-:W1:Y:S04]  /*03b0*/  LDG.E R11, desc[UR6][R8.64+0x3000] ;  /* 0x00300006080b7981 */ /* 0x001e68000c1e1900 */
[----:B------:R-:W1:Y:S01]  /*03c0*/  LDG.E R10, desc[UR6][R6.64+0xc] ;  /* 0x00000c06060a7981 */ /* 0x000e62000c1e1900 */
[----:B------:R-:W-:Y:S01]  /*03d0*/  IADD3 R19, PT, PT, R0, 0x2000, RZ ;  /* 0x0000200000137810 */ /* 0x000fe20007ffe0ff */
[----:B-1----:R-:W-:-:S04]  /*03e0*/  IMAD R13, R10, R11, R17 ;  /* 0x0000000b0a0d7224 */ /* 0x002fc800078e0211 */
[----:B------:R-:W-:Y:S01]  /*03f0*/  IMAD.WIDE R10, R19, 0x4, R4 ;  /* 0x00000004130a7825 */ /* 0x000fe200078e0204 */
        /* <DEDUP_REMOVED lines=12> */
[----:B------:R-:W-:Y:S04]  /*04c0*/  STG.E desc[UR6][R2.64], R13 ;  /* 0x0000000d02007986 */ /* 0x000fe8000c101906 */
        /* <DEDUP_REMOVED lines=25> */
[----:B------:R-:W-:Y:S04]  /*0660*/  STG.E desc[UR6][R2.64], R17 ;  /* 0x0000001102007986 */ /* 0x000fe8000c101906 */
        /* <DEDUP_REMOVED lines=8> */
[----:B------:R-:W2:Y:S04]  /*06f0*/  LDG.E R8, desc[UR6][R6.64+0x3c] ;  /* 0x00003c0606087981 */ /* 0x000ea8000c1e1900 */
[----:B------:R-:W2:Y:S02]  /*0700*/  LDG.E R10, desc[UR6][R12.64+-0x1000] ;  /* 0xfff000060c0a7981 */ /* 0x000ea4000c1e1900 */
[----:B--2---:R-:W-:-:S05]  /*0710*/  IMAD R15, R8, R10, R9 ;  /* 0x0000000a080f7224 */ /* 0x004fca00078e0209 */
[----:B------:R2:W-:Y:S04]  /*0720*/  STG.E desc[UR6][R2.64], R15 ;  /* 0x0000000f02007986 */ /* 0x0005e8000c101906 */
[----:B------:R-:W1:Y:S04]  /*0730*/  LDG.E R8, desc[UR6][R6.64+0x40] ;  /* 0x0000400606087981 */ /* 0x000e68000c1e1900 */
[----:B------:R-:W1:Y:S02]  /*0740*/  LDG.E R10, desc[UR6][R12.64] ;  /* 0x000000060c0a7981 */ /* 0x000e64000c1e1900 */
[----:B-1----:R-:W-:-:S05]  /*0750*/  IMAD R11, R8, R10, R15 ;  /* 0x0000000a080b7224 */ /* 0x002fca00078e020f */
[----:B------:R1:W-:Y:S04]  /*0760*/  STG.E desc[UR6][R2.64], R11 ;  /* 0x0000000b02007986 */ /* 0x0003e8000c101906 */
[----:B------:R-:W3:Y:S04]  /*0770*/  LDG.E R8, desc[UR6][R6.64+0x44] ;  /* 0x0000440606087981 */ /* 0x000ee8000c1e1900 */
[----:B------:R-:W3:Y:S02]  /*0780*/  LDG.E R10, desc[UR6][R12.64+0x1000] ;  /* 0x001000060c0a7981 */ /* 0x000ee4000c1e1900 */
[----:B---3--:R-:W-:-:S05]  /*0790*/  IMAD R17, R8, R10, R11 ;  /* 0x0000000a08117224 */ /* 0x008fca00078e020b */
[----:B------:R-:W-:Y:S04]  /*07a0*/  STG.E desc[UR6][R2.64], R17 ;  /* 0x0000001102007986 */ /* 0x000fe8000c101906 */
[----:B------:R-:W2:Y:S04]  /*07b0*/  LDG.E R8, desc[UR6][R6.64+0x48] ;  /* 0x0000480606087981 */ /* 0x000ea8000c1e1900 */
[----:B0-----:R-:W2:Y:S02]  /*07c0*/  LDG.E R9, desc[UR6][R12.64+0x2000] ;  /* 0x002000060c097981 */ /* 0x001ea4000c1e1900 */
[----:B--2---:R-:W-:-:S05]  /*07d0*/  IMAD R15, R8, R9, R17 ;  /* 0x00000009080f7224 */ /* 0x004fca00078e0211 */
[----:B------:R0:W-:Y:S04]  /*07e0*/  STG.E desc[UR6][R2.64], R15 ;  /* 0x0000000f02007986 */ /* 0x0001e8000c101906 */
[----:B------:R-:W2:Y:S04]  /*07f0*/  LDG.E R9, desc[UR6][R12.64+0x3000] ;  /* 0x003000060c097981 */ /* 0x000ea8000c1e1900 */
[----:B------:R-:W2:Y:S01]  /*0800*/  LDG.E R8, desc[UR6][R6.64+0x4c] ;  /* 0x00004c0606087981 */ /* 0x000ea2000c1e1900 */
[----:B-1----:R-:W-:Y:S01]  /*0810*/  IADD3 R11, PT, PT, R0, 0x6000, RZ ;  /* 0x00006000000b7810 */ /* 0x002fe20007ffe0ff */
[----:B--2---:R-:W-:-:S04]  /*0820*/  IMAD R19, R8, R9, R15 ;  /* 0x0000000908137224 */ /* 0x004fc800078e020f */
[----:B------:R-:W-:Y:S01]  /*0830*/  IMAD.WIDE R8, R11, 0x4, R4 ;  /* 0x000000040b087825 */ /* 0x000fe200078e0204 */
[----:B------:R-:W-:Y:S04]  /*0840*/  STG.E desc[UR6][R2.64], R19 ;  /* 0x0000001302007986 */ /* 0x000fe8000c101906 */
        /* <DEDUP_REMOVED lines=24> */
[----:B------:R-:W3:Y:S04]  /*09d0*/  LDG.E R10, desc[UR6][R6.64+0x68] ;  /* 0x00006806060a7981 */ /* 0x000ee8000c1e1900 */
[----:B------:R-:W3:Y:S02]  /*09e0*/  LDG.E R12, desc[UR6][R8.64+0x2000] ;  /* 0x00200006080c7981 */ /* 0x000ee4000c1e1900 */
[----:B---3--:R-:W-:-:S05]  /*09f0*/  IMAD R17, R10, R12, R15 ;  /* 0x0000000c0a117224 */ /* 0x008fca00078e020f */
[----:B------:R2:W-:Y:S04]  /*0a00*/  STG.E desc[UR6][R2.64], R17 ;  /* 0x0000001102007986 */ /* 0x0005e8000c101906 */
[----:B-1----:R-:W3:Y:S04]  /*0a10*/  LDG.E R11, desc[UR6][R8.64+0x3000] ;  /* 0x00300006080b7981 */ /* 0x002ee8000c1e1900 */
[----:B------:R-:W3:Y:S01]  /*0a20*/  LDG.E R10, desc[UR6][R6.64+0x6c] ;  /* 0x00006c06060a7981 */ /* 0x000ee2000c1e1900 */
[----:B------:R-:W-:-:S04]  /*0a30*/  UIADD3 UR4, UPT, UPT, UR4, 0x20, URZ ;  /* 0x0000002004047890 */ /* 0x000fc8000fffe0ff */
[----:B------:R-:W-:Y:S01]  /*0a40*/  UISETP.NE.AND UP0, UPT, UR4, 0x400, UPT ;  /* 0x000004000400788c */ /* 0x000fe2000bf05270 */
[----:B------:R-:W-:Y:S01]  /*0a50*/  IADD3 R0, PT, PT, R0, 0x8000, RZ ;  /* 0x0000800000007810 */ /* 0x000fe20007ffe0ff */
[----:B---3--:R-:W-:-:S05]  /*0a60*/  IMAD R11, R10, R11, R17 ;  /* 0x0000000b0a0b7224 */ /* 0x008fca00078e0211 */
[----:B------:R2:W-:Y:S01]  /*0a70*/  STG.E desc[UR6][R2.64], R11 ;  /* 0x0000000b02007986 */ /* 0x0005e2000c101906 */
[----:B------:R-:W-:-:S04]  /*0a80*/  IADD3 R10, P0, PT, R6, 0x80, RZ ;  /* 0x00000080060a7810 */ /* 0x000fc80007f1e0ff */
[----:B------:R-:W-:Y:S01]  /*0a90*/  IADD3.X R7, PT, PT, RZ, R7, RZ, P0, !PT ;  /* 0x00000007ff077210 */ /* 0x000fe200007fe4ff */
[----:B------:R-:W-:Y:S08]  /*0aa0*/  BRA.U UP0, `(.L_x_0) ;  /* 0xfffffff500c87547 */ /* 0x000ff0000b83ffff */
[----:B------:R-:W-:Y:S05]  /*0ab0*/  EXIT ;  /* 0x000000000000794d */ /* 0x000fea0003800000 */
.L_x_1:
[----:B------:R-:W-:-:S00]  /*0ac0*/  BRA `(.L_x_1) ;  /* 0xfffffffc00fc7947 */ /* 0x000fc0000383ffff */
[----:B------:R-:W-:-:S00]  /*0ad0*/  NOP ;  /* 0x0000000000007918 */ /* 0x000fc00000000000 */
        /* <DEDUP_REMOVED lines=10> */
.L_x_2:


//--------------------- .nv.shared.reserved.0     --------------------------
	.section	.nv.shared.reserved.0,"aw",@nobits
	.weak		__nv_reservedSMEM_offset_0_alias
	.size		__nv_reservedSMEM_offset_0_alias, 0, 64
	.other		__nv_reservedSMEM_offset_0_alias,@"STO_CUDA_RESERVED_SHARED STV_DEFAULT"
__nv_reservedSMEM_offset_0_alias:
	.zero		0
	.zero		64


//--------------------- .nv.constant0._Z28matrix_multiplication_kernelPiS_S_ --------------------------
	.section	.nv.constant0._Z28matrix_multiplication_kernelPiS_S_,"a",@progbits
	.sectionflags	@""
	.align	4
.nv.constant0._Z28matrix_multiplication_kernelPiS_S_:
	.zero		920


//--------------------- SYMBOLS --------------------------

	.type		.nv.reservedSmem.offset0,@object
	.size		.nv.reservedSmem.offset0,0x4
